//
// Generated by NVIDIA NVVM Compiler
//
// Compiler Build ID: CL-36424714
// Cuda compilation tools, release 13.0, V13.0.88
// Based on NVVM 20.0.0
//

.version 9.0
.target sm_100
.address_size 64

	// .globl	_Z3FFTPsjj
.extern .func  (.param .b32 func_retval0) vprintf
(
	.param .b64 vprintf_param_0,
	.param .b64 vprintf_param_1
)
;
.global .align 1 .b8 $str[5] = {37, 108, 102, 10};

.visible .entry _Z3FFTPsjj(
	.param .u64 .ptr .align 1 _Z3FFTPsjj_param_0,
	.param .u32 _Z3FFTPsjj_param_1,
	.param .u32 _Z3FFTPsjj_param_2
)
{
	.local .align 8 .b8 	__local_depot0[8];
	.reg .b64 	%SP;
	.reg .b64 	%SPL;
	.reg .pred 	%p<12>;
	.reg .b16 	%rs<16>;
	.reg .b32 	%r<77>;
	.reg .b64 	%rd<39>;
	.reg .b64 	%fd<31>;

	mov.u64 	%SPL, __local_depot0;
	cvta.local.u64 	%SP, %SPL;
	ld.param.u64 	%rd3, [_Z3FFTPsjj_param_0];
	ld.param.u32 	%r19, [_Z3FFTPsjj_param_1];
	ld.param.u32 	%r20, [_Z3FFTPsjj_param_2];
	cvta.to.global.u64 	%rd1, %rd3;
	add.u64 	%rd4, %SP, 0;
	add.u64 	%rd2, %SPL, 0;
	setp.eq.s32 	%p1, %r19, 0;
	setp.eq.s32 	%p2, %r20, 0;
	or.pred  	%p3, %p1, %p2;
	@%p3 bra 	$L__BB0_14;
	and.b32  	%r1, %r20, 7;
	add.s32 	%r2, %r1, -1;
	and.b32  	%r3, %r20, 3;
	and.b32  	%r4, %r20, -8;
	and.b32  	%r5, %r20, 1;
	neg.s32 	%r6, %r4;
	shl.b32 	%r7, %r19, 3;
	mov.b32 	%r71, 0;
	mov.u64 	%rd36, $str;
	mul.wide.s32 	%rd32, %r19, 2;
$L__BB0_2:
	setp.lt.u32 	%p4, %r20, 8;
	mov.b32 	%r75, 0;
	@%p4 bra 	$L__BB0_5;
	mov.u32 	%r72, %r71;
	mov.u32 	%r73, %r6;
$L__BB0_4:
	.pragma "nounroll";
	mul.wide.s32 	%rd5, %r72, 2;
	add.s64 	%rd6, %rd1, %rd5;
	ld.global.u16 	%rs1, [%rd6];
	cvt.rn.f64.s16 	%fd1, %rs1;
	sqrt.rn.f64 	%fd2, %fd1;
	st.local.f64 	[%rd2], %fd2;
	mov.u64 	%rd7, $str;
	cvta.global.u64 	%rd8, %rd7;
	add.u64 	%rd9, %SP, 0;
	{ // callseq 0, 0
	.param .b64 param0;
	st.param.b64 	[param0], %rd8;
	.param .b64 param1;
	st.param.b64 	[param1], %rd9;
	.param .b32 retval0;
	call.uni (retval0), 
	vprintf, 
	(
	param0, 
	param1
	);
	ld.param.b32 	%r23, [retval0];
	} // callseq 0
	cvt.rzi.s32.f64 	%r25, %fd2;
	st.global.u16 	[%rd6], %r25;
	mul.wide.s32 	%rd10, %r19, 2;
	add.s64 	%rd11, %rd6, %rd10;
	ld.global.u16 	%rs2, [%rd11];
	cvt.rn.f64.s16 	%fd3, %rs2;
	sqrt.rn.f64 	%fd4, %fd3;
	st.local.f64 	[%rd2], %fd4;
	{ // callseq 1, 0
	.param .b64 param0;
	st.param.b64 	[param0], %rd8;
	.param .b64 param1;
	st.param.b64 	[param1], %rd9;
	.param .b32 retval0;
	call.uni (retval0), 
	vprintf, 
	(
	param0, 
	param1
	);
	ld.param.b32 	%r26, [retval0];
	} // callseq 1
	cvt.rzi.s32.f64 	%r28, %fd4;
	st.global.u16 	[%rd11], %r28;
	add.s64 	%rd12, %rd11, %rd10;
	ld.global.u16 	%rs3, [%rd12];
	cvt.rn.f64.s16 	%fd5, %rs3;
	sqrt.rn.f64 	%fd6, %fd5;
	st.local.f64 	[%rd2], %fd6;
	{ // callseq 2, 0
	.param .b64 param0;
	st.param.b64 	[param0], %rd8;
	.param .b64 param1;
	st.param.b64 	[param1], %rd9;
	.param .b32 retval0;
	call.uni (retval0), 
	vprintf, 
	(
	param0, 
	param1
	);
	ld.param.b32 	%r29, [retval0];
	} // callseq 2
	cvt.rzi.s32.f64 	%r31, %fd6;
	st.global.u16 	[%rd12], %r31;
	add.s64 	%rd13, %rd12, %rd10;
	ld.global.u16 	%rs4, [%rd13];
	cvt.rn.f64.s16 	%fd7, %rs4;
	sqrt.rn.f64 	%fd8, %fd7;
	st.local.f64 	[%rd2], %fd8;
	{ // callseq 3, 0
	.param .b64 param0;
	st.param.b64 	[param0], %rd8;
	.param .b64 param1;
	st.param.b64 	[param1], %rd9;
	.param .b32 retval0;
	call.uni (retval0), 
	vprintf, 
	(
	param0, 
	param1
	);
	ld.param.b32 	%r32, [retval0];
	} // callseq 3
	cvt.rzi.s32.f64 	%r34, %fd8;
	st.global.u16 	[%rd13], %r34;
	add.s64 	%rd14, %rd13, %rd10;
	ld.global.u16 	%rs5, [%rd14];
	cvt.rn.f64.s16 	%fd9, %rs5;
	sqrt.rn.f64 	%fd10, %fd9;
	st.local.f64 	[%rd2], %fd10;
	{ // callseq 4, 0
	.param .b64 param0;
	st.param.b64 	[param0], %rd8;
	.param .b64 param1;
	st.param.b64 	[param1], %rd9;
	.param .b32 retval0;
	call.uni (retval0), 
	vprintf, 
	(
	param0, 
	param1
	);
	ld.param.b32 	%r35, [retval0];
	} // callseq 4
	cvt.rzi.s32.f64 	%r37, %fd10;
	st.global.u16 	[%rd14], %r37;
	add.s64 	%rd15, %rd14, %rd10;
	ld.global.u16 	%rs6, [%rd15];
	cvt.rn.f64.s16 	%fd11, %rs6;
	sqrt.rn.f64 	%fd12, %fd11;
	st.local.f64 	[%rd2], %fd12;
	{ // callseq 5, 0
	.param .b64 param0;
	st.param.b64 	[param0], %rd8;
	.param .b64 param1;
	st.param.b64 	[param1], %rd9;
	.param .b32 retval0;
	call.uni (retval0), 
	vprintf, 
	(
	param0, 
	param1
	);
	ld.param.b32 	%r38, [retval0];
	} // callseq 5
	cvt.rzi.s32.f64 	%r40, %fd12;
	st.global.u16 	[%rd15], %r40;
	add.s64 	%rd16, %rd15, %rd10;
	ld.global.u16 	%rs7, [%rd16];
	cvt.rn.f64.s16 	%fd13, %rs7;
	sqrt.rn.f64 	%fd14, %fd13;
	st.local.f64 	[%rd2], %fd14;
	{ // callseq 6, 0
	.param .b64 param0;
	st.param.b64 	[param0], %rd8;
	.param .b64 param1;
	st.param.b64 	[param1], %rd9;
	.param .b32 retval0;
	call.uni (retval0), 
	vprintf, 
	(
	param0, 
	param1
	);
	ld.param.b32 	%r41, [retval0];
	} // callseq 6
	cvt.rzi.s32.f64 	%r43, %fd14;
	st.global.u16 	[%rd16], %r43;
	add.s64 	%rd17, %rd16, %rd10;
	ld.global.u16 	%rs8, [%rd17];
	cvt.rn.f64.s16 	%fd15, %rs8;
	sqrt.rn.f64 	%fd16, %fd15;
	st.local.f64 	[%rd2], %fd16;
	{ // callseq 7, 0
	.param .b64 param0;
	st.param.b64 	[param0], %rd8;
	.param .b64 param1;
	st.param.b64 	[param1], %rd9;
	.param .b32 retval0;
	call.uni (retval0), 
	vprintf, 
	(
	param0, 
	param1
	);
	ld.param.b32 	%r44, [retval0];
	} // callseq 7
	cvt.rzi.s32.f64 	%r46, %fd16;
	st.global.u16 	[%rd17], %r46;
	add.s32 	%r73, %r73, 8;
	add.s32 	%r72, %r72, %r7;
	setp.ne.s32 	%p5, %r73, 0;
	mov.u32 	%r75, %r4;
	@%p5 bra 	$L__BB0_4;
$L__BB0_5:
	setp.eq.s32 	%p6, %r1, 0;
	@%p6 bra 	$L__BB0_13;
	setp.lt.u32 	%p7, %r2, 3;
	@%p7 bra 	$L__BB0_8;
	mad.lo.s32 	%r47, %r75, %r19, %r71;
	mul.wide.s32 	%rd18, %r47, 2;
	add.s64 	%rd19, %rd1, %rd18;
	ld.global.u16 	%rs9, [%rd19];
	cvt.rn.f64.s16 	%fd17, %rs9;
	sqrt.rn.f64 	%fd18, %fd17;
	st.local.f64 	[%rd2], %fd18;
	mov.u64 	%rd20, $str;
	cvta.global.u64 	%rd21, %rd20;
	add.u64 	%rd22, %SP, 0;
	{ // callseq 8, 0
	.param .b64 param0;
	st.param.b64 	[param0], %rd21;
	.param .b64 param1;
	st.param.b64 	[param1], %rd22;
	.param .b32 retval0;
	call.uni (retval0), 
	vprintf, 
	(
	param0, 
	param1
	);
	ld.param.b32 	%r48, [retval0];
	} // callseq 8
	cvt.rzi.s32.f64 	%r50, %fd18;
	st.global.u16 	[%rd19], %r50;
	mul.wide.s32 	%rd23, %r19, 2;
	add.s64 	%rd24, %rd19, %rd23;
	ld.global.u16 	%rs10, [%rd24];
	cvt.rn.f64.s16 	%fd19, %rs10;
	sqrt.rn.f64 	%fd20, %fd19;
	st.local.f64 	[%rd2], %fd20;
	{ // callseq 9, 0
	.param .b64 param0;
	st.param.b64 	[param0], %rd21;
	.param .b64 param1;
	st.param.b64 	[param1], %rd22;
	.param .b32 retval0;
	call.uni (retval0), 
	vprintf, 
	(
	param0, 
	param1
	);
	ld.param.b32 	%r51, [retval0];
	} // callseq 9
	cvt.rzi.s32.f64 	%r53, %fd20;
	st.global.u16 	[%rd24], %r53;
	add.s64 	%rd25, %rd24, %rd23;
	ld.global.u16 	%rs11, [%rd25];
	cvt.rn.f64.s16 	%fd21, %rs11;
	sqrt.rn.f64 	%fd22, %fd21;
	st.local.f64 	[%rd2], %fd22;
	{ // callseq 10, 0
	.param .b64 param0;
	st.param.b64 	[param0], %rd21;
	.param .b64 param1;
	st.param.b64 	[param1], %rd22;
	.param .b32 retval0;
	call.uni (retval0), 
	vprintf, 
	(
	param0, 
	param1
	);
	ld.param.b32 	%r54, [retval0];
	} // callseq 10
	cvt.rzi.s32.f64 	%r56, %fd22;
	st.global.u16 	[%rd25], %r56;
	add.s64 	%rd26, %rd25, %rd23;
	ld.global.u16 	%rs12, [%rd26];
	cvt.rn.f64.s16 	%fd23, %rs12;
	sqrt.rn.f64 	%fd24, %fd23;
	st.local.f64 	[%rd2], %fd24;
	{ // callseq 11, 0
	.param .b64 param0;
	st.param.b64 	[param0], %rd21;
	.param .b64 param1;
	st.param.b64 	[param1], %rd22;
	.param .b32 retval0;
	call.uni (retval0), 
	vprintf, 
	(
	param0, 
	param1
	);
	ld.param.b32 	%r57, [retval0];
	} // callseq 11
	cvt.rzi.s32.f64 	%r59, %fd24;
	st.global.u16 	[%rd26], %r59;
	add.s32 	%r75, %r75, 4;
$L__BB0_8:
	setp.eq.s32 	%p8, %r3, 0;
	@%p8 bra 	$L__BB0_13;
	setp.eq.s32 	%p9, %r3, 1;
	@%p9 bra 	$L__BB0_11;
	mad.lo.s32 	%r60, %r75, %r19, %r71;
	mul.wide.s32 	%rd27, %r60, 2;
	add.s64 	%rd28, %rd1, %rd27;
	ld.global.u16 	%rs13, [%rd28];
	cvt.rn.f64.s16 	%fd25, %rs13;
	sqrt.rn.f64 	%fd26, %fd25;
	st.local.f64 	[%rd2], %fd26;
	cvta.global.u64 	%rd30, %rd36;
	{ // callseq 12, 0
	.param .b64 param0;
	st.param.b64 	[param0], %rd30;
	.param .b64 param1;
	st.param.b64 	[param1], %rd4;
	.param .b32 retval0;
	call.uni (retval0), 
	vprintf, 
	(
	param0, 
	param1
	);
	ld.param.b32 	%r61, [retval0];
	} // callseq 12
	cvt.rzi.s32.f64 	%r63, %fd26;
	st.global.u16 	[%rd28], %r63;
	add.s64 	%rd33, %rd28, %rd32;
	ld.global.u16 	%rs14, [%rd33];
	cvt.rn.f64.s16 	%fd27, %rs14;
	sqrt.rn.f64 	%fd28, %fd27;
	st.local.f64 	[%rd2], %fd28;
	{ // callseq 13, 0
	.param .b64 param0;
	st.param.b64 	[param0], %rd30;
	.param .b64 param1;
	st.param.b64 	[param1], %rd4;
	.param .b32 retval0;
	call.uni (retval0), 
	vprintf, 
	(
	param0, 
	param1
	);
	ld.param.b32 	%r64, [retval0];
	} // callseq 13
	cvt.rzi.s32.f64 	%r66, %fd28;
	st.global.u16 	[%rd33], %r66;
	add.s32 	%r75, %r75, 2;
$L__BB0_11:
	setp.eq.s32 	%p10, %r5, 0;
	@%p10 bra 	$L__BB0_13;
	mad.lo.s32 	%r67, %r75, %r19, %r71;
	mul.wide.s32 	%rd34, %r67, 2;
	add.s64 	%rd35, %rd1, %rd34;
	ld.global.u16 	%rs15, [%rd35];
	cvt.rn.f64.s16 	%fd29, %rs15;
	sqrt.rn.f64 	%fd30, %fd29;
	st.local.f64 	[%rd2], %fd30;
	cvta.global.u64 	%rd37, %rd36;
	{ // callseq 14, 0
	.param .b64 param0;
	st.param.b64 	[param0], %rd37;
	.param .b64 param1;
	st.param.b64 	[param1], %rd4;
	.param .b32 retval0;
	call.uni (retval0), 
	vprintf, 
	(
	param0, 
	param1
	);
	ld.param.b32 	%r68, [retval0];
	} // callseq 14
	cvt.rzi.s32.f64 	%r70, %fd30;
	st.global.u16 	[%rd35], %r70;
$L__BB0_13:
	add.s32 	%r71, %r71, 1;
	setp.ne.s32 	%p11, %r71, %r19;
	@%p11 bra 	$L__BB0_2;
$L__BB0_14:
	ret;

}


// ===== COMPILED SASS (sm_100) =====

	.target	sm_100

	.elftype	@"ET_EXEC"


//--------------------- .note.nv.tkinfo           --------------------------
	.section	.note.nv.tkinfo,"",@"SHT_NOTE"
	.sectionflags	@"SHF_NOTE_NV_TKINFO"
	.tkinfo
        /*0018*/ 	.word	0x00000002
        /*0030*/ 	.string	""
        /*0030*/ 	.string	"ptxas"
        /*0030*/ 	.string	"Cuda compilation tools, release 13.0, V13.0.88"
        /*0030*/ 	.string	"Build cuda_13.0.r13.0/compiler.36424714_0"
        /*0030*/ 	.string	"-arch sm_100 -m 64 "



//--------------------- .note.nv.cuinfo           --------------------------
	.section	.note.nv.cuinfo,"",@"SHT_NOTE"
	.sectionflags	@"SHF_NOTE_NV_CUINFO"
        /*0018*/ 	.short	0x0002
        /*001a*/ 	.short	0x0064
        /*001c*/ 	.short	0x0082
	.zero		2


//--------------------- .nv.info                  --------------------------
	.section	.nv.info,"",@"SHT_CUDA_INFO"
	.align	4


	//----- nvinfo : EIATTR_REGCOUNT
	.align		4
        /*0000*/ 	.byte	0x04, 0x2f
        /*0002*/ 	.short	(.L_2 - .L_1)
	.align		4
.L_1:
        /*0004*/ 	.word	index@(_Z3FFTPsjj)
        /*0008*/ 	.word	0x00000020


	//----- nvinfo : EIATTR_FRAME_SIZE
	.align		4
.L_2:
        /*000c*/ 	.byte	0x04, 0x11
        /*000e*/ 	.short	(.L_4 - .L_3)
	.align		4
.L_3:
        /*0010*/ 	.word	index@($__internal_0_$__cuda_sm20_dsqrt_rn_f64_mediumpath_v1)
        /*0014*/ 	.word	0x00000008


	//----- nvinfo : EIATTR_FRAME_SIZE
	.align		4
.L_4:
        /*0018*/ 	.byte	0x04, 0x11
        /*001a*/ 	.short	(.L_6 - .L_5)
	.align		4
.L_5:
        /*001c*/ 	.word	index@(_Z3FFTPsjj)
        /*0020*/ 	.word	0x00000008


	//----- nvinfo : EIATTR_MIN_STACK_SIZE
	.align		4
.L_6:
        /*0024*/ 	.byte	0x04, 0x12
        /*0026*/ 	.short	(.L_8 - .L_7)
	.align		4
.L_7:
        /*0028*/ 	.word	index@(_Z3FFTPsjj)
        /*002c*/ 	.word	0x00000008
.L_8:


//--------------------- .nv.compat                --------------------------
	.section	.nv.compat,"",@"SHT_CUDA_COMPAT_INFO"
	.align	4
        /*0000*/ 	.byte	0x02, 0x09, 0x00, 0x00, 0x02, 0x02, 0x01, 0x00, 0x02, 0x05, 0x05, 0x00, 0x03, 0x07, 0x01, 0x01
        /*0010*/ 	.byte	0x02, 0x03, 0x00, 0x00, 0x02, 0x06, 0x01, 0x00, 0x04, 0x0b, 0x08, 0x00, 0x01, 0x00, 0x00, 0x00
        /*0020*/ 	.byte	0x00, 0x00, 0x00, 0x00


//--------------------- .nv.info._Z3FFTPsjj       --------------------------
	.section	.nv.info._Z3FFTPsjj,"",@"SHT_CUDA_INFO"
	.sectionflags	@""
	.align	4


	//----- nvinfo : EIATTR_CUDA_API_VERSION
	.align		4
        /*0000*/ 	.byte	0x04, 0x37
        /*0002*/ 	.short	(.L_10 - .L_9)
.L_9:
        /*0004*/ 	.word	0x00000082


	//----- nvinfo : EIATTR_KPARAM_INFO
	.align		4
.L_10:
        /*0008*/ 	.byte	0x04, 0x17
        /*000a*/ 	.short	(.L_12 - .L_11)
.L_11:
        /*000c*/ 	.word	0x00000000
        /*0010*/ 	.short	0x0002
        /*0012*/ 	.short	0x000c
        /*0014*/ 	.byte	0x00, 0xf0, 0x11, 0x00


	//----- nvinfo : EIATTR_KPARAM_INFO
	.align		4
.L_12:
        /*0018*/ 	.byte	0x04, 0x17
        /*001a*/ 	.short	(.L_14 - .L_13)
.L_13:
        /*001c*/ 	.word	0x00000000
        /*0020*/ 	.short	0x0001
        /*0022*/ 	.short	0x0008
        /*0024*/ 	.byte	0x00, 0xf0, 0x11, 0x00


	//----- nvinfo : EIATTR_KPARAM_INFO
	.align		4
.L_14:
        /*0028*/ 	.byte	0x04, 0x17
        /*002a*/ 	.short	(.L_16 - .L_15)
.L_15:
        /*002c*/ 	.word	0x00000000
        /*0030*/ 	.short	0x0000
        /*0032*/ 	.short	0x0000
        /*0034*/ 	.byte	0x00, 0xf5, 0x21, 0x00


	//----- nvinfo : EIATTR_SPARSE_MMA_MASK
	.align		4
.L_16:
        /*0038*/ 	.byte	0x03, 0x50
        /*003a*/ 	.short	0x0000


	//----- nvinfo : EIATTR_MAXREG_COUNT
	.align		4
        /*003c*/ 	.byte	0x03, 0x1b
        /*003e*/ 	.short	0x00ff


	//----- nvinfo : EIATTR_EXTERNS
	.align		4
        /*0040*/ 	.byte	0x04, 0x0f
        /*0042*/ 	.short	(.L_18 - .L_17)


	//   ....[0]....
	.align		4
.L_17:
        /*0044*/ 	.word	index@(vprintf)


	//----- nvinfo : EIATTR_MERCURY_ISA_VERSION
	.align		4
.L_18:
        /*0048*/ 	.byte	0x03, 0x5f
        /*004a*/ 	.short	0x0101


	//----- nvinfo : EIATTR_VRC_CTA_INIT_COUNT
	.align		4
        /*004c*/ 	.byte	0x02, 0x4a
	.zero		1
	.zero		1


	//----- nvinfo : EIATTR_SYSCALL_OFFSETS
	.align		4
        /*0050*/ 	.byte	0x04, 0x46
        /*0052*/ 	.short	(.L_20 - .L_19)


	//   ....[0]....
.L_19:
        /*0054*/ 	.word	0x00000420


	//   ....[1]....
        /*0058*/ 	.word	0x000006c0


	//   ....[2]....
        /*005c*/ 	.word	0x00000960


	//   ....[3]....
        /*0060*/ 	.word	0x00000c00


	//   ....[4]....
        /*0064*/ 	.word	0x00000ea0


	//   ....[5]....
        /*0068*/ 	.word	0x00001140


	//   ....[6]....
        /*006c*/ 	.word	0x000013e0


	//   ....[7]....
        /*0070*/ 	.word	0x00001680


	//   ....[8]....
        /*0074*/ 	.word	0x000019e0


	//   ....[9]....
        /*0078*/ 	.word	0x00001c80


	//   ....[10]....
        /*007c*/ 	.word	0x00001f20


	//   ....[11]....
        /*0080*/ 	.word	0x000021c0


	//   ....[12]....
        /*0084*/ 	.word	0x000024d0


	//   ....[13]....
        /*0088*/ 	.word	0x00002770


	//   ....[14]....
        /*008c*/ 	.word	0x00002a70


	//----- nvinfo : EIATTR_EXIT_INSTR_OFFSETS
	.align		4
.L_20:
        /*0090*/ 	.byte	0x04, 0x1c
        /*0092*/ 	.short	(.L_22 - .L_21)


	//   ....[0]....
.L_21:
        /*0094*/ 	.word	0x00000080


	//   ....[1]....
        /*0098*/ 	.word	0x00002ae0


	//----- nvinfo : EIATTR_CRS_STACK_SIZE
	.align		4
.L_22:
        /*009c*/ 	.byte	0x04, 0x1e
        /*009e*/ 	.short	(.L_24 - .L_23)
.L_23:
        /*00a0*/ 	.word	0x00000000


	//----- nvinfo : EIATTR_CBANK_PARAM_SIZE
	.align		4
.L_24:
        /*00a4*/ 	.byte	0x03, 0x19
        /*00a6*/ 	.short	0x0010


	//----- nvinfo : EIATTR_PARAM_CBANK
	.align		4
        /*00a8*/ 	.byte	0x04, 0x0a
        /*00aa*/ 	.short	(.L_26 - .L_25)
	.align		4
.L_25:
        /*00ac*/ 	.word	index@(.nv.constant0._Z3FFTPsjj)
        /*00b0*/ 	.short	0x0380
        /*00b2*/ 	.short	0x0010


	//----- nvinfo : EIATTR_SW_WAR
	.align		4
.L_26:
        /*00b4*/ 	.byte	0x04, 0x36
        /*00b6*/ 	.short	(.L_28 - .L_27)
.L_27:
        /*00b8*/ 	.word	0x00000008
.L_28:


//--------------------- .nv.callgraph             --------------------------
	.section	.nv.callgraph,"",@"SHT_CUDA_CALLGRAPH"
	.align	4
	.sectionentsize	8
	.align		4
        /*0000*/ 	.word	0x00000000
	.align		4
        /*0004*/ 	.word	0xffffffff
	.align		4
        /*0008*/ 	.word	index@(_Z3FFTPsjj)
	.align		4
        /*000c*/ 	.word	index@(vprintf)
	.align		4
        /*0010*/ 	.word	0x00000000
	.align		4
        /*0014*/ 	.word	0xfffffffe
	.align		4
        /*0018*/ 	.word	0x00000000
	.align		4
        /*001c*/ 	.word	0xfffffffd
	.align		4
        /*0020*/ 	.word	0x00000000
	.align		4
        /*0024*/ 	.word	0xfffffffc


//--------------------- .nv.constant4             --------------------------
	.section	.nv.constant4,"a",@progbits
	.align	8
	.align		8
.nv.constant4:
        /*0000*/ 	.dword	vprintf
	.align		8
        /*0008*/ 	.dword	$str


//--------------------- .text._Z3FFTPsjj          --------------------------
	.section	.text._Z3FFTPsjj,"ax",@progbits
	.align	128
        .global         _Z3FFTPsjj
        .type           _Z3FFTPsjj,@function
        .size           _Z3FFTPsjj,(.L_x_57 - _Z3FFTPsjj)
        .other          _Z3FFTPsjj,@"STO_CUDA_ENTRY STV_DEFAULT"
_Z3FFTPsjj:
.text._Z3FFTPsjj:
[----:B------:R-:W0:Y:S01]  /*0000*/  LDC R1, c[0x0][0x37c] ;  /* 0x0000df00ff017b82 */ /* 0x000e220000000800 */
[----:B------:R-:W1:Y:S01]  /*0010*/  LDCU.64 UR6, c[0x0][0x388] ;  /* 0x00007100ff0677ac */ /* 0x000e620008000a00 */
[----:B0-----:R-:W-:Y:S01]  /*0020*/  VIADD R1, R1, 0xfffffff8 ;  /* 0xfffffff801017836 */ /* 0x001fe20000000000 */
[----:B------:R-:W0:Y:S01]  /*0030*/  LDCU UR4, c[0x0][0x2f8] ;  /* 0x00005f00ff0477ac */ /* 0x000e220008000800 */
[----:B------:R-:W2:Y:S01]  /*0040*/  LDCU UR5, c[0x0][0x2fc] ;  /* 0x00005f80ff0577ac */ /* 0x000ea20008000800 */
[----:B-1----:R-:W-:-:S04]  /*0050*/  ISETP.NE.AND P0, PT, RZ, UR7, PT ;  /* 0x00000007ff007c0c */ /* 0x002fc8000bf05270 */
[----:B------:R-:W-:Y:S02]  /*0060*/  ISETP.EQ.OR P0, PT, RZ, UR6, !P0 ;  /* 0x00000006ff007c0c */ /* 0x000fe4000c702670 */
[----:B0-----:R-:W-:-:S11]  /*0070*/  IADD3 R22, P1, PT, R1, UR4, RZ ;  /* 0x0000000401167c10 */ /* 0x001fd6000ff3e0ff */
[----:B--2---:R-:W-:Y:S05]  /*0080*/  @P0 EXIT ;  /* 0x000000000000094d */ /* 0x004fea0003800000 */
[----:B------:R-:W-:Y:S01]  /*0090*/  HFMA2 R25, -RZ, RZ, 0, 0 ;  /* 0x00000000ff197431 */ /* 0x000fe200000001ff */
[----:B------:R-:W-:Y:S01]  /*00a0*/  ULOP3.LUT UR39, UR7, 0x7, URZ, 0xc0, !UPT ;  /* 0x0000000707277892 */ /* 0x000fe2000f8ec0ff */
[----:B------:R-:W-:Y:S01]  /*00b0*/  IMAD.X R2, RZ, RZ, UR5, P1 ;  /* 0x00000005ff027e24 */ /* 0x000fe200088e06ff */
[----:B------:R-:W-:Y:S01]  /*00c0*/  ULOP3.LUT UR40, UR7, 0xfffffff8, URZ, 0xc0, !UPT ;  /* 0xfffffff807287892 */ /* 0x000fe2000f8ec0ff */
[----:B------:R-:W0:Y:S01]  /*00d0*/  LDCU.64 UR36, c[0x0][0x358] ;  /* 0x00006b00ff2477ac */ /* 0x000e220008000a00 */
[----:B------:R-:W-:Y:S02]  /*00e0*/  ULOP3.LUT UR38, UR7, 0x3, URZ, 0xc0, !UPT ;  /* 0x0000000307267892 */ /* 0x000fe4000f8ec0ff */
[----:B------:R-:W-:Y:S02]  /*00f0*/  UIADD3 UR41, UPT, UPT, UR39, -0x1, URZ ;  /* 0xffffffff27297890 */ /* 0x000fe4000fffe0ff */
[----:B------:R-:W-:-:S12]  /*0100*/  UIADD3 UR42, UPT, UPT, -UR40, URZ, URZ ;  /* 0x000000ff282a7290 */ /* 0x000fd8000fffe1ff */
.L_x_51:
[----:B-1----:R-:W1:Y:S01]  /*0110*/  LDCU UR4, c[0x0][0x38c] ;  /* 0x00007180ff0477ac */ /* 0x002e620008000800 */
[----:B---3--:R-:W-:Y:S01]  /*0120*/  IMAD.MOV.U32 R16, RZ, RZ, RZ ;  /* 0x000000ffff107224 */ /* 0x008fe200078e00ff */
[----:B-1----:R-:W-:-:S09]  /*0130*/  UISETP.GE.U32.AND UP0, UPT, UR4, 0x8, UPT ;  /* 0x000000080400788c */ /* 0x002fd2000bf06070 */
[----:B--2---:R-:W-:Y:S05]  /*0140*/  BRA.U !UP0, `(.L_x_0) ;  /* 0x0000001508707547 */ /* 0x004fea000b800000 */
[----:B------:R-:W-:Y:S01]  /*0150*/  BSSY.RECONVERGENT B6, `(.L_x_1) ;  /* 0x000015a000067945 */ /* 0x000fe20003800200 */
[----:B------:R-:W-:Y:S01]  /*0160*/  IMAD.MOV.U32 R24, RZ, RZ, R25 ;  /* 0x000000ffff187224 */ /* 0x000fe200078e0019 */
[----:B------:R-:W-:-:S07]  /*0170*/  MOV R23, UR42 ;  /* 0x0000002a00177c02 */ /* 0x000fce0008000f00 */
.L_x_26:
[----:B------:R-:W1:Y:S02]  /*0180*/  LDC.64 R18, c[0x0][0x380] ;  /* 0x0000e000ff127b82 */ /* 0x000e640000000a00 */
[----:B-1----:R-:W-:-:S05]  /*0190*/  IMAD.WIDE R18, R24, 0x2, R18 ;  /* 0x0000000218127825 */ /* 0x002fca00078e0212 */
[----:B0-----:R-:W2:Y:S01]  /*01a0*/  LDG.E.U16 R8, desc[UR36][R18.64] ;  /* 0x0000002412087981 */ /* 0x001ea2000c1e1500 */
[----:B------:R-:W-:Y:S01]  /*01b0*/  IMAD.MOV.U32 R6, RZ, RZ, 0x0 ;  /* 0x00000000ff067424 */ /* 0x000fe200078e00ff */
[----:B------:R-:W-:Y:S01]  /*01c0*/  MOV R7, 0x3fd80000 ;  /* 0x3fd8000000077802 */ /* 0x000fe20000000f00 */
[----:B------:R-:W-:Y:S01]  /*01d0*/  VIADD R23, R23, 0x8 ;  /* 0x0000000817177836 */ /* 0x000fe20000000000 */
[----:B------:R-:W-:Y:S04]  /*01e0*/  BSSY.RECONVERGENT B1, `(.L_x_2) ;  /* 0x000001a000017945 */ /* 0x000fe80003800200 */
[----:B------:R-:W-:-:S04]  /*01f0*/  ISETP.NE.AND P1, PT, R23, RZ, PT ;  /* 0x000000ff1700720c */ /* 0x000fc80003f25270 */
[----:B------:R-:W-:Y:S01]  /*0200*/  P2R R26, PR, RZ, 0x2 ;  /* 0x00000002ff1a7803 */ /* 0x000fe20000000000 */
[----:B--2---:R-:W0:Y:S08]  /*0210*/  I2F.F64.S16 R8, R8 ;  /* 0x0000000800087312 */ /* 0x004e300000101c00 */
[----:B0-----:R-:W0:Y:S01]  /*0220*/  MUFU.RSQ64H R11, R9 ;  /* 0x00000009000b7308 */ /* 0x001e220000001c00 */
[----:B------:R-:W-:-:S05]  /*0230*/  VIADD R10, R9, 0xfcb00000 ;  /* 0xfcb00000090a7836 */ /* 0x000fca0000000000 */
[----:B------:R-:W-:Y:S01]  /*0240*/  ISETP.GE.U32.AND P0, PT, R10, 0x7ca00000, PT ;  /* 0x7ca000000a00780c */ /* 0x000fe20003f06070 */
[----:B0-----:R-:W-:-:S08]  /*0250*/  DMUL R4, R10, R10 ;  /* 0x0000000a0a047228 */ /* 0x001fd00000000000 */
[----:B------:R-:W-:-:S08]  /*0260*/  DFMA R4, R8, -R4, 1 ;  /* 0x3ff000000804742b */ /* 0x000fd00000000804 */
[----:B------:R-:W-:Y:S02]  /*0270*/  DFMA R6, R4, R6, 0.5 ;  /* 0x3fe000000406742b */ /* 0x000fe40000000006 */
[----:B------:R-:W-:-:S08]  /*0280*/  DMUL R4, R10, R4 ;  /* 0x000000040a047228 */ /* 0x000fd00000000000 */
[----:B------:R-:W-:-:S08]  /*0290*/  DFMA R12, R6, R4, R10 ;  /* 0x00000004060c722b */ /* 0x000fd0000000000a */
[----:B------:R-:W-:Y:S02]  /*02a0*/  DMUL R14, R8, R12 ;  /* 0x0000000c080e7228 */ /* 0x000fe40000000000 */
[----:B------:R-:W-:Y:S01]  /*02b0*/  VIADD R7, R13, 0xfff00000 ;  /* 0xfff000000d077836 */ /* 0x000fe20000000000 */
[----:B------:R-:W-:-:S05]  /*02c0*/  MOV R6, R12 ;  /* 0x0000000c00067202 */ /* 0x000fca0000000f00 */
[----:B------:R-:W-:-:S08]  /*02d0*/  DFMA R4, R14, -R14, R8 ;  /* 0x8000000e0e04722b */ /* 0x000fd00000000008 */
[----:B------:R-:W-:Y:S01]  /*02e0*/  DFMA R28, R4, R6, R14 ;  /* 0x00000006041c722b */ /* 0x000fe2000000000e */
[----:B------:R-:W-:Y:S10]  /*02f0*/  @!P0 BRA `(.L_x_3) ;  /* 0x0000000000208947 */ /* 0x000ff40003800000 */
[----:B------:R-:W-:Y:S01]  /*0300*/  IMAD.MOV.U32 R6, RZ, RZ, R12 ;  /* 0x000000ffff067224 */ /* 0x000fe200078e000c */
[----:B------:R-:W-:Y:S01]  /*0310*/  MOV R0, R14 ;  /* 0x0000000e00007202 */ /* 0x000fe20000000f00 */
[----:B------:R-:W-:Y:S01]  /*0320*/  IMAD.MOV.U32 R12, RZ, RZ, R8 ;  /* 0x000000ffff0c7224 */ /* 0x000fe200078e0008 */
[----:B------:R-:W-:Y:S01]  /*0330*/  MOV R8, 0x360 ;  /* 0x0000036000087802 */ /* 0x000fe20000000f00 */
[----:B------:R-:W-:-:S07]  /*0340*/  IMAD.MOV.U32 R3, RZ, RZ, R15 ;  /* 0x000000ffff037224 */ /* 0x000fce00078e000f */
[----:B------:R-:W-:Y:S05]  /*0350*/  CALL.REL.NOINC `($__internal_0_$__cuda_sm20_dsqrt_rn_f64_mediumpath_v1) ;  /* 0x0000002400e47944 */ /* 0x000fea0003c00000 */
[----:B------:R-:W-:Y:S01]  /*0360*/  IMAD.MOV.U32 R28, RZ, RZ, R0 ;  /* 0x000000ffff1c7224 */ /* 0x000fe200078e0000 */
[----:B------:R-:W-:-:S07]  /*0370*/  MOV R29, R3 ;  /* 0x00000003001d7202 */ /* 0x000fce0000000f00 */
.L_x_3:
[----:B------:R-:W-:Y:S05]  /*0380*/  BSYNC.RECONVERGENT B1 ;  /* 0x0000000000017941 */ /* 0x000fea0003800200 */
.L_x_2:
[----:B------:R-:W-:Y:S01]  /*0390*/  MOV R8, 0x0 ;  /* 0x0000000000087802 */ /* 0x000fe20000000f00 */
[----:B------:R0:W-:Y:S01]  /*03a0*/  STL.64 [R1], R28 ;  /* 0x0000001c01007387 */ /* 0x0001e20000100a00 */
[----:B------:R-:W1:Y:S01]  /*03b0*/  LDCU.64 UR4, c[0x4][0x8] ;  /* 0x01000100ff0477ac */ /* 0x000e620008000a00 */
[----:B------:R-:W-:Y:S01]  /*03c0*/  MOV R6, R22 ;  /* 0x0000001600067202 */ /* 0x000fe20000000f00 */
[----:B------:R-:W-:Y:S02]  /*03d0*/  IMAD.MOV.U32 R7, RZ, RZ, R2 ;  /* 0x000000ffff077224 */ /* 0x000fe400078e0002 */
[----:B------:R-:W2:Y:S01]  /*03e0*/  LDC.64 R8, c[0x4][R8] ;  /* 0x0100000008087b82 */ /* 0x000ea20000000a00 */
[----:B-1----:R-:W-:Y:S02]  /*03f0*/  IMAD.U32 R4, RZ, RZ, UR4 ;  /* 0x00000004ff047e24 */ /* 0x002fe4000f8e00ff */
[----:B0-----:R-:W-:-:S07]  /*0400*/  IMAD.U32 R5, RZ, RZ, UR5 ;  /* 0x00000005ff057e24 */ /* 0x001fce000f8e00ff */
[----:B------:R-:W-:-:S07]  /*0410*/  LEPC R20, `(.L_x_4) ;  /* 0x000000001014794e */ /* 0x000fce0000000000 */
[----:B--2---:R-:W-:Y:S05]  /*0420*/  CALL.ABS.NOINC R8 ;  /* 0x0000000008007343 */ /* 0x004fea0003c00000 */
.L_x_4:
[----:B------:R-:W0:Y:S01]  /*0430*/  LDC R17, c[0x0][0x388] ;  /* 0x0000e200ff117b82 */ /* 0x000e220000000800 */
[----:B------:R-:W1:Y:S02]  /*0440*/  F2I.F64.TRUNC R29, R28 ;  /* 0x0000001c001d7311 */ /* 0x000e64000030d100 */
[----:B-1----:R1:W-:Y:S01]  /*0450*/  STG.E.U16 desc[UR36][R18.64], R29 ;  /* 0x0000001d12007986 */ /* 0x0023e2000c101524 */
[----:B0-----:R-:W-:-:S05]  /*0460*/  IMAD.WIDE R16, R17, 0x2, R18 ;  /* 0x0000000211107825 */ /* 0x001fca00078e0212 */
[----:B------:R-:W2:Y:S01]  /*0470*/  LDG.E.U16 R8, desc[UR36][R16.64] ;  /* 0x0000002410087981 */ /* 0x000ea2000c1e1500 */
[----:B------:R-:W-:Y:S01]  /*0480*/  MOV R6, 0x0 ;  /* 0x0000000000067802 */ /* 0x000fe20000000f00 */
[----:B------:R-:W-:Y:S01]  /*0490*/  IMAD.MOV.U32 R7, RZ, RZ, 0x3fd80000 ;  /* 0x3fd80000ff077424 */ /* 0x000fe200078e00ff */
[----:B------:R-:W-:Y:S01]  /*04a0*/  BSSY.RECONVERGENT B1, `(.L_x_5) ;  /* 0x0000018000017945 */ /* 0x000fe20003800200 */
        /* <DEDUP_REMOVED lines=13> */
[----:B-1----:R-:W-:Y:S01]  /*0580*/  DFMA R28, R4, R6, R14 ;  /* 0x00000006041c722b */ /* 0x002fe2000000000e */
        /* <DEDUP_REMOVED lines=9> */
.L_x_6:
[----:B------:R-:W-:Y:S05]  /*0620*/  BSYNC.RECONVERGENT B1 ;  /* 0x0000000000017941 */ /* 0x000fea0003800200 */
.L_x_5:
        /* <DEDUP_REMOVED lines=10> */
.L_x_7:
        /* <DEDUP_REMOVED lines=31> */
.L_x_9:
[----:B------:R-:W-:Y:S05]  /*08c0*/  BSYNC.RECONVERGENT B1 ;  /* 0x0000000000017941 */ /* 0x000fea0003800200 */
.L_x_8:
        /* <DEDUP_REMOVED lines=10> */
.L_x_10:
        /* <DEDUP_REMOVED lines=31> */
.L_x_12:
[----:B------:R-:W-:Y:S05]  /*0b60*/  BSYNC.RECONVERGENT B1 ;  /* 0x0000000000017941 */ /* 0x000fea0003800200 */
.L_x_11:
        /* <DEDUP_REMOVED lines=10> */
.L_x_13:
        /* <DEDUP_REMOVED lines=31> */
.L_x_15:
[----:B------:R-:W-:Y:S05]  /*0e00*/  BSYNC.RECONVERGENT B1 ;  /* 0x0000000000017941 */ /* 0x000fea0003800200 */
.L_x_14:
        /* <DEDUP_REMOVED lines=10> */
.L_x_16:
        /* <DEDUP_REMOVED lines=31> */
.L_x_18:
[----:B------:R-:W-:Y:S05]  /*10a0*/  BSYNC.RECONVERGENT B1 ;  /* 0x0000000000017941 */ /* 0x000fea0003800200 */
.L_x_17:
        /* <DEDUP_REMOVED lines=10> */
.L_x_19:
        /* <DEDUP_REMOVED lines=31> */
.L_x_21:
[----:B------:R-:W-:Y:S05]  /*1340*/  BSYNC.RECONVERGENT B1 ;  /* 0x0000000000017941 */ /* 0x000fea0003800200 */
.L_x_20:
        /* <DEDUP_REMOVED lines=10> */
.L_x_22:
        /* <DEDUP_REMOVED lines=31> */
.L_x_24:
[----:B------:R-:W-:Y:S05]  /*15e0*/  BSYNC.RECONVERGENT B1 ;  /* 0x0000000000017941 */ /* 0x000fea0003800200 */
.L_x_23:
        /* <DEDUP_REMOVED lines=10> */
.L_x_25:
[----:B------:R-:W0:Y:S01]  /*1690*/  F2I.F64.TRUNC R19, R18 ;  /* 0x0000001200137311 */ /* 0x000e22000030d100 */
[----:B------:R-:W1:Y:S01]  /*16a0*/  LDC R3, c[0x0][0x388] ;  /* 0x0000e200ff037b82 */ /* 0x000e620000000800 */
[----:B------:R-:W-:Y:S01]  /*16b0*/  ISETP.NE.AND P6, PT, R26, RZ, PT ;  /* 0x000000ff1a00720c */ /* 0x000fe20003fc5270 */
[----:B0-----:R2:W-:Y:S01]  /*16c0*/  STG.E.U16 desc[UR36][R16.64], R19 ;  /* 0x0000001310007986 */ /* 0x0015e2000c101524 */
[----:B-1----:R-:W-:-:S11]  /*16d0*/  IMAD R24, R3, 0x8, R24 ;  /* 0x0000000803187824 */ /* 0x002fd600078e0218 */
[----:B--2---:R-:W-:Y:S05]  /*16e0*/  @P6 BRA `(.L_x_26) ;  /* 0xffffffe800a46947 */ /* 0x004fea000383ffff */
[----:B------:R-:W-:Y:S05]  /*16f0*/  BSYNC.RECONVERGENT B6 ;  /* 0x0000000000067941 */ /* 0x000fea0003800200 */
.L_x_1:
[----:B------:R-:W-:-:S07]  /*1700*/  MOV R16, UR40 ;  /* 0x0000002800107c02 */ /* 0x000fce0008000f00 */
.L_x_0:
[----:B------:R-:W-:-:S09]  /*1710*/  UISETP.NE.AND UP0, UPT, UR39, URZ, UPT ;  /* 0x000000ff2700728c */ /* 0x000fd2000bf05270 */
[----:B------:R-:W-:Y:S05]  /*1720*/  BRA.U !UP0, `(.L_x_27) ;  /* 0x0000001108dc7547 */ /* 0x000fea000b800000 */
[----:B------:R-:W-:-:S09]  /*1730*/  UISETP.GE.U32.AND UP0, UPT, UR41, 0x3, UPT ;  /* 0x000000032900788c */ /* 0x000fd2000bf06070 */
[----:B------:R-:W-:Y:S05]  /*1740*/  BRA.U !UP0, `(.L_x_28) ;  /* 0x0000000908ac7547 */ /* 0x000fea000b800000 */
[----:B------:R-:W1:Y:S01]  /*1750*/  LDC.64 R26, c[0x0][0x380] ;  /* 0x0000e000ff1a7b82 */ /* 0x000e620000000a00 */
[----:B------:R-:W2:Y:S02]  /*1760*/  LDCU UR4, c[0x0][0x388] ;  /* 0x00007100ff0477ac */ /* 0x000ea40008000800 */
[----:B--2---:R-:W-:-:S04]  /*1770*/  IMAD R3, R16, UR4, R25 ;  /* 0x0000000410037c24 */ /* 0x004fc8000f8e0219 */
[----:B-1----:R-:W-:-:S05]  /*1780*/  IMAD.WIDE R26, R3, 0x2, R26 ;  /* 0x00000002031a7825 */ /* 0x002fca00078e021a */
[----:B0-----:R-:W2:Y:S01]  /*1790*/  LDG.E.U16 R8, desc[UR36][R26.64] ;  /* 0x000000241a087981 */ /* 0x001ea2000c1e1500 */
[----:B------:R-:W-:Y:S01]  /*17a0*/  IMAD.MOV.U32 R6, RZ, RZ, 0x0 ;  /* 0x00000000ff067424 */ /* 0x000fe200078e00ff */
[----:B------:R-:W-:Y:S01]  /*17b0*/  MOV R7, 0x3fd80000 ;  /* 0x3fd8000000077802 */ /* 0x000fe20000000f00 */
        /* <DEDUP_REMOVED lines=11> */
[----:B------:R-:W-:Y:S02]  /*1870*/  VIADD R7, R13, 0xfff00000 ;  /* 0xfff000000d077836 */ /* 0x000fe40000000000 */
[----:B------:R-:W-:-:S04]  /*1880*/  IMAD.MOV.U32 R6, RZ, RZ, R12 ;  /* 0x000000ffff067224 */ /* 0x000fc800078e000c */
[----:B------:R-:W-:-:S08]  /*1890*/  DFMA R4, R14, -R14, R8 ;  /* 0x8000000e0e04722b */ /* 0x000fd00000000008 */
[----:B------:R-:W-:Y:S01]  /*18a0*/  DFMA R28, R4, R6, R14 ;  /* 0x00000006041c722b */ /* 0x000fe2000000000e */
[----:B------:R-:W-:Y:S10]  /*18b0*/  @!P0 BRA `(.L_x_30) ;  /* 0x0000000000208947 */ /* 0x000ff40003800000 */
[----:B------:R-:W-:Y:S01]  /*18c0*/  MOV R6, R12 ;  /* 0x0000000c00067202 */ /* 0x000fe20000000f00 */
[----:B------:R-:W-:Y:S01]  /*18d0*/  IMAD.MOV.U32 R12, RZ, RZ, R8 ;  /* 0x000000ffff0c7224 */ /* 0x000fe200078e0008 */
[----:B------:R-:W-:Y:S01]  /*18e0*/  MOV R3, R15 ;  /* 0x0000000f00037202 */ /* 0x000fe20000000f00 */
[----:B------:R-:W-:Y:S01]  /*18f0*/  IMAD.MOV.U32 R0, RZ, RZ, R14 ;  /* 0x000000ffff007224 */ /* 0x000fe200078e000e */
[----:B------:R-:W-:-:S07]  /*1900*/  MOV R8, 0x1920 ;  /* 0x0000192000087802 */ /* 0x000fce0000000f00 */
[----:B------:R-:W-:Y:S05]  /*1910*/  CALL.REL.NOINC `($__internal_0_$__cuda_sm20_dsqrt_rn_f64_mediumpath_v1) ;  /* 0x0000001000747944 */ /* 0x000fea0003c00000 */
[----:B------:R-:W-:Y:S02]  /*1920*/  IMAD.MOV.U32 R28, RZ, RZ, R0 ;  /* 0x000000ffff1c7224 */ /* 0x000fe400078e0000 */
[----:B------:R-:W-:-:S07]  /*1930*/  IMAD.MOV.U32 R29, RZ, RZ, R3 ;  /* 0x000000ffff1d7224 */ /* 0x000fce00078e0003 */
.L_x_30:
[----:B------:R-:W-:Y:S05]  /*1940*/  BSYNC.RECONVERGENT B1 ;  /* 0x0000000000017941 */ /* 0x000fea0003800200 */
.L_x_29:
[----:B------:R-:W-:Y:S01]  /*1950*/  MOV R0, 0x0 ;  /* 0x0000000000007802 */ /* 0x000fe20000000f00 */
[----:B------:R0:W-:Y:S01]  /*1960*/  STL.64 [R1], R28 ;  /* 0x0000001c01007387 */ /* 0x0001e20000100a00 */
[----:B------:R-:W1:Y:S01]  /*1970*/  LDCU.64 UR4, c[0x4][0x8] ;  /* 0x01000100ff0477ac */ /* 0x000e620008000a00 */
[----:B------:R-:W-:Y:S01]  /*1980*/  IMAD.MOV.U32 R6, RZ, RZ, R22 ;  /* 0x000000ffff067224 */ /* 0x000fe200078e0016 */
[----:B------:R0:W2:Y:S01]  /*1990*/  LDC.64 R8, c[0x4][R0] ;  /* 0x0100000000087b82 */ /* 0x0000a20000000a00 */
[----:B------:R-:W-:Y:S02]  /*19a0*/  MOV R7, R2 ;  /* 0x0000000200077202 */ /* 0x000fe40000000f00 */
[----:B-1----:R-:W-:Y:S01]  /*19b0*/  MOV R4, UR4 ;  /* 0x0000000400047c02 */ /* 0x002fe20008000f00 */
[----:B0-----:R-:W-:-:S07]  /*19c0*/  IMAD.U32 R5, RZ, RZ, UR5 ;  /* 0x00000005ff057e24 */ /* 0x001fce000f8e00ff */
[----:B------:R-:W-:-:S07]  /*19d0*/  LEPC R20, `(.L_x_31) ;  /* 0x000000001014794e */ /* 0x000fce0000000000 */
[----:B--2---:R-:W-:Y:S05]  /*19e0*/  CALL.ABS.NOINC R8 ;  /* 0x0000000008007343 */ /* 0x004fea0003c00000 */
.L_x_31:
[----:B------:R-:W0:Y:S01]  /*19f0*/  LDC R19, c[0x0][0x388] ;  /* 0x0000e200ff137b82 */ /* 0x000e220000000800 */
[----:B------:R-:W1:Y:S02]  /*1a00*/  F2I.F64.TRUNC R29, R28 ;  /* 0x0000001c001d7311 */ /* 0x000e64000030d100 */
[----:B-1----:R1:W-:Y:S01]  /*1a10*/  STG.E.U16 desc[UR36][R26.64], R29 ;  /* 0x0000001d1a007986 */ /* 0x0023e2000c101524 */
[----:B0-----:R-:W-:-:S05]  /*1a20*/  IMAD.WIDE R18, R19, 0x2, R26 ;  /* 0x0000000213127825 */ /* 0x001fca00078e021a */
[----:B------:R-:W2:Y:S01]  /*1a30*/  LDG.E.U16 R8, desc[UR36][R18.64] ;  /* 0x0000002412087981 */ /* 0x000ea2000c1e1500 */
        /* <DEDUP_REMOVED lines=16> */
[----:B-1----:R-:W-:Y:S01]  /*1b40*/  DFMA R28, R4, R6, R14 ;  /* 0x00000006041c722b */ /* 0x002fe2000000000e */
        /* <DEDUP_REMOVED lines=9> */
.L_x_33:
[----:B------:R-:W-:Y:S05]  /*1be0*/  BSYNC.RECONVERGENT B1 ;  /* 0x0000000000017941 */ /* 0x000fea0003800200 */
.L_x_32:
        /* <DEDUP_REMOVED lines=10> */
.L_x_34:
        /* <DEDUP_REMOVED lines=18> */
[----:B------:R-:W-:Y:S01]  /*1db0*/  IADD3 R7, PT, PT, R13, -0x100000, RZ ;  /* 0xfff000000d077810 */ /* 0x000fe20007ffe0ff */
[----:B------:R-:W-:-:S05]  /*1dc0*/  IMAD.MOV.U32 R6, RZ, RZ, R12 ;  /* 0x000000ffff067224 */ /* 0x000fca00078e000c */
        /* <DEDUP_REMOVED lines=9> */
[----:B------:R-:W-:Y:S01]  /*1e60*/  MOV R28, R0 ;  /* 0x00000000001c7202 */ /* 0x000fe20000000f00 */
[----:B------:R-:W-:-:S07]  /*1e70*/  IMAD.MOV.U32 R29, RZ, RZ, R3 ;  /* 0x000000ffff1d7224 */ /* 0x000fce00078e0003 */
.L_x_36:
[----:B------:R-:W-:Y:S05]  /*1e80*/  BSYNC.RECONVERGENT B1 ;  /* 0x0000000000017941 */ /* 0x000fea0003800200 */
.L_x_35:
[----:B------:R-:W-:Y:S01]  /*1e90*/  MOV R0, 0x0 ;  /* 0x0000000000007802 */ /* 0x000fe20000000f00 */
[----:B------:R0:W-:Y:S01]  /*1ea0*/  STL.64 [R1], R28 ;  /* 0x0000001c01007387 */ /* 0x0001e20000100a00 */
[----:B------:R-:W1:Y:S01]  /*1eb0*/  LDCU.64 UR4, c[0x4][0x8] ;  /* 0x01000100ff0477ac */ /* 0x000e620008000a00 */
[----:B------:R-:W-:Y:S01]  /*1ec0*/  MOV R6, R22 ;  /* 0x0000001600067202 */ /* 0x000fe20000000f00 */
[----:B------:R0:W2:Y:S01]  /*1ed0*/  LDC.64 R8, c[0x4][R0] ;  /* 0x0100000000087b82 */ /* 0x0000a20000000a00 */
[----:B------:R-:W-:Y:S01]  /*1ee0*/  IMAD.MOV.U32 R7, RZ, RZ, R2 ;  /* 0x000000ffff077224 */ /* 0x000fe200078e0002 */
[----:B-1----:R-:W-:Y:S01]  /*1ef0*/  MOV R4, UR4 ;  /* 0x0000000400047c02 */ /* 0x002fe20008000f00 */
[----:B0-----:R-:W-:-:S07]  /*1f00*/  IMAD.U32 R5, RZ, RZ, UR5 ;  /* 0x00000005ff057e24 */ /* 0x001fce000f8e00ff */
[----:B------:R-:W-:-:S07]  /*1f10*/  LEPC R20, `(.L_x_37) ;  /* 0x000000001014794e */ /* 0x000fce0000000000 */
[----:B--2---:R-:W-:Y:S05]  /*1f20*/  CALL.ABS.NOINC R8 ;  /* 0x0000000008007343 */ /* 0x004fea0003c00000 */
.L_x_37:
        /* <DEDUP_REMOVED lines=10> */
[----:B------:R-:W-:-:S04]  /*1fd0*/  IADD3 R10, PT, PT, R9, -0x3500000, RZ ;  /* 0xfcb00000090a7810 */ /* 0x000fc80007ffe0ff */
[----:B------:R-:W-:Y:S02]  /*1fe0*/  ISETP.GE.U32.AND P0, PT, R10, 0x7ca00000, PT ;  /* 0x7ca000000a00780c */ /* 0x000fe40003f06070 */
        /* <DEDUP_REMOVED lines=14> */
[----:B------:R-:W-:Y:S02]  /*20d0*/  MOV R3, R15 ;  /* 0x0000000f00037202 */ /* 0x000fe40000000f00 */
[----:B------:R-:W-:-:S07]  /*20e0*/  MOV R8, 0x2100 ;  /* 0x0000210000087802 */ /* 0x000fce0000000f00 */
[----:B------:R-:W-:Y:S05]  /*20f0*/  CALL.REL.NOINC `($__internal_0_$__cuda_sm20_dsqrt_rn_f64_mediumpath_v1) ;  /* 0x00000008007c7944 */ /* 0x000fea0003c00000 */
[----:B------:R-:W-:Y:S01]  /*2100*/  IMAD.MOV.U32 R26, RZ, RZ, R0 ;  /* 0x000000ffff1a7224 */ /* 0x000fe200078e0000 */
[----:B------:R-:W-:-:S07]  /*2110*/  MOV R27, R3 ;  /* 0x00000003001b7202 */ /* 0x000fce0000000f00 */
.L_x_39:
[----:B------:R-:W-:Y:S05]  /*2120*/  BSYNC.RECONVERGENT B1 ;  /* 0x0000000000017941 */ /* 0x000fea0003800200 */
.L_x_38:
[----:B------:R-:W-:Y:S01]  /*2130*/  MOV R0, 0x0 ;  /* 0x0000000000007802 */ /* 0x000fe20000000f00 */
[----:B------:R0:W-:Y:S01]  /*2140*/  STL.64 [R1], R26 ;  /* 0x0000001a01007387 */ /* 0x0001e20000100a00 */
[----:B------:R-:W1:Y:S01]  /*2150*/  LDCU.64 UR4, c[0x4][0x8] ;  /* 0x01000100ff0477ac */ /* 0x000e620008000a00 */
[----:B------:R-:W-:Y:S01]  /*2160*/  IMAD.MOV.U32 R6, RZ, RZ, R22 ;  /* 0x000000ffff067224 */ /* 0x000fe200078e0016 */
[----:B------:R0:W2:Y:S01]  /*2170*/  LDC.64 R8, c[0x4][R0] ;  /* 0x0100000000087b82 */ /* 0x0000a20000000a00 */
[----:B------:R-:W-:Y:S01]  /*2180*/  MOV R7, R2 ;  /* 0x0000000200077202 */ /* 0x000fe20000000f00 */
[----:B-1----:R-:W-:Y:S01]  /*2190*/  IMAD.U32 R4, RZ, RZ, UR4 ;  /* 0x00000004ff047e24 */ /* 0x002fe2000f8e00ff */
[----:B0-----:R-:W-:-:S07]  /*21a0*/  MOV R5, UR5 ;  /* 0x0000000500057c02 */ /* 0x001fce0008000f00 */
[----:B------:R-:W-:-:S07]  /*21b0*/  LEPC R20, `(.L_x_40) ;  /* 0x000000001014794e */ /* 0x000fce0000000000 */
[----:B--2---:R-:W-:Y:S05]  /*21c0*/  CALL.ABS.NOINC R8 ;  /* 0x0000000008007343 */ /* 0x004fea0003c00000 */
.L_x_40:
[----:B------:R-:W0:Y:S01]  /*21d0*/  F2I.F64.TRUNC R27, R26 ;  /* 0x0000001a001b7311 */ /* 0x000e22000030d100 */
[----:B------:R-:W-:Y:S01]  /*21e0*/  VIADD R16, R16, 0x4 ;  /* 0x0000000410107836 */ /* 0x000fe20000000000 */
[----:B0-----:R1:W-:Y:S06]  /*21f0*/  STG.E.U16 desc[UR36][R18.64], R27 ;  /* 0x0000001b12007986 */ /* 0x0013ec000c101524 */
.L_x_28:
[----:B------:R-:W-:-:S09]  /*2200*/  UISETP.NE.AND UP0, UPT, UR38, URZ, UPT ;  /* 0x000000ff2600728c */ /* 0x000fd2000bf05270 */
[----:B------:R-:W-:Y:S05]  /*2210*/  BRA.U !UP0, `(.L_x_27) ;  /* 0x0000000908207547 */ /* 0x000fea000b800000 */
[----:B------:R-:W-:-:S09]  /*2220*/  UISETP.NE.AND UP0, UPT, UR38, 0x1, UPT ;  /* 0x000000012600788c */ /* 0x000fd2000bf05270 */
[----:B------:R-:W-:Y:S05]  /*2230*/  BRA.U !UP0, `(.L_x_41) ;  /* 0x00000005085c7547 */ /* 0x000fea000b800000 */
[----:B-1----:R-:W1:Y:S01]  /*2240*/  LDC.64 R18, c[0x0][0x380] ;  /* 0x0000e000ff127b82 */ /* 0x002e620000000a00 */
        /* <DEDUP_REMOVED lines=30> */
.L_x_43:
[----:B------:R-:W-:Y:S05]  /*2430*/  BSYNC.RECONVERGENT B1 ;  /* 0x0000000000017941 */ /* 0x000fea0003800200 */
.L_x_42:
        /* <DEDUP_REMOVED lines=10> */
.L_x_44:
        /* <DEDUP_REMOVED lines=31> */
.L_x_46:
[----:B------:R-:W-:Y:S05]  /*26d0*/  BSYNC.RECONVERGENT B1 ;  /* 0x0000000000017941 */ /* 0x000fea0003800200 */
.L_x_45:
        /* <DEDUP_REMOVED lines=10> */
.L_x_47:
[----:B------:R-:W0:Y:S01]  /*2780*/  F2I.F64.TRUNC R19, R18 ;  /* 0x0000001200137311 */ /* 0x000e22000030d100 */
[----:B------:R-:W-:Y:S01]  /*2790*/  IADD3 R16, PT, PT, R16, 0x2, RZ ;  /* 0x0000000210107810 */ /* 0x000fe20007ffe0ff */
[----:B0-----:R2:W-:Y:S06]  /*27a0*/  STG.E.U16 desc[UR36][R26.64], R19 ;  /* 0x000000131a007986 */ /* 0x0015ec000c101524 */
.L_x_41:
[----:B------:R-:W3:Y:S02]  /*27b0*/  LDCU UR4, c[0x0][0x38c] ;  /* 0x00007180ff0477ac */ /* 0x000ee40008000800 */
[----:B---3--:R-:W-:-:S09]  /*27c0*/  ULOP3.LUT UP0, URZ, UR4, 0x1, URZ, 0xc0, !UPT ;  /* 0x0000000104ff7892 */ /* 0x008fd2000f80c0ff */
[----:B------:R-:W-:Y:S05]  /*27d0*/  BRA.U !UP0, `(.L_x_27) ;  /* 0x0000000108b07547 */ /* 0x000fea000b800000 */
[----:B------:R-:W3:Y:S01]  /*27e0*/  LDC.64 R4, c[0x0][0x380] ;  /* 0x0000e000ff047b82 */ /* 0x000ee20000000a00 */
[----:B------:R-:W4:Y:S02]  /*27f0*/  LDCU UR4, c[0x0][0x388] ;  /* 0x00007100ff0477ac */ /* 0x000f240008000800 */
[----:B----4-:R-:W-:-:S04]  /*2800*/  IMAD R17, R16, UR4, R25 ;  /* 0x0000000410117c24 */ /* 0x010fc8000f8e0219 */
[----:B---3--:R-:W-:-:S05]  /*2810*/  IMAD.WIDE R16, R17, 0x2, R4 ;  /* 0x0000000211107825 */ /* 0x008fca00078e0204 */
[----:B0-----:R-:W3:Y:S01]  /*2820*/  LDG.E.U16 R8, desc[UR36][R16.64] ;  /* 0x0000002410087981 */ /* 0x001ee2000c1e1500 */
[----:B------:R-:W-:Y:S01]  /*2830*/  MOV R6, 0x0 ;  /* 0x0000000000067802 */ /* 0x000fe20000000f00 */
[----:B------:R-:W-:Y:S01]  /*2840*/  IMAD.MOV.U32 R7, RZ, RZ, 0x3fd80000 ;  /* 0x3fd80000ff077424 */ /* 0x000fe200078e00ff */
[----:B------:R-:W-:Y:S01]  /*2850*/  BSSY.RECONVERGENT B1, `(.L_x_48) ;  /* 0x0000018000017945 */ /* 0x000fe20003800200 */
[----:B---3--:R-:W0:Y:S08]  /*2860*/  I2F.F64.S16 R8, R8 ;  /* 0x0000000800087312 */ /* 0x008e300000101c00 */
        /* <DEDUP_REMOVED lines=12> */
[----:B-12---:R-:W-:Y:S01]  /*2930*/  DFMA R18, R4, R6, R14 ;  /* 0x000000060412722b */ /* 0x006fe2000000000e */
        /* <DEDUP_REMOVED lines=9> */
.L_x_49:
[----:B------:R-:W-:Y:S05]  /*29d0*/  BSYNC.RECONVERGENT B1 ;  /* 0x0000000000017941 */ /* 0x000fea0003800200 */
.L_x_48:
        /* <DEDUP_REMOVED lines=10> */
.L_x_50:
[----:B------:R-:W0:Y:S02]  /*2a80*/  F2I.F64.TRUNC R19, R18 ;  /* 0x0000001200137311 */ /* 0x000e24000030d100 */
[----:B0-----:R3:W-:Y:S02]  /*2a90*/  STG.E.U16 desc[UR36][R16.64], R19 ;  /* 0x0000001310007986 */ /* 0x0017e4000c101524 */
.L_x_27:
[----:B------:R-:W4:Y:S01]  /*2aa0*/  LDCU UR4, c[0x0][0x388] ;  /* 0x00007100ff0477ac */ /* 0x000f220008000800 */
[----:B------:R-:W-:-:S04]  /*2ab0*/  IADD3 R25, PT, PT, R25, 0x1, RZ ;  /* 0x0000000119197810 */ /* 0x000fc80007ffe0ff */
[----:B----4-:R-:W-:-:S13]  /*2ac0*/  ISETP.NE.AND P0, PT, R25, UR4, PT ;  /* 0x0000000419007c0c */ /* 0x010fda000bf05270 */
[----:B------:R-:W-:Y:S05]  /*2ad0*/  @P0 BRA `(.L_x_51) ;  /* 0xffffffd4008c0947 */ /* 0x000fea000383ffff */
[----:B0-----:R-:W-:Y:S05]  /*2ae0*/  EXIT ;  /* 0x000000000000794d */ /* 0x001fea0003800000 */
        .weak           $__internal_0_$__cuda_sm20_dsqrt_rn_f64_mediumpath_v1
        .type           $__internal_0_$__cuda_sm20_dsqrt_rn_f64_mediumpath_v1,@function
        .size           $__internal_0_$__cuda_sm20_dsqrt_rn_f64_mediumpath_v1,(.L_x_57 - $__internal_0_$__cuda_sm20_dsqrt_rn_f64_mediumpath_v1)
$__internal_0_$__cuda_sm20_dsqrt_rn_f64_mediumpath_v1:
[----:B------:R-:W-:Y:S01]  /*2af0*/  ISETP.GE.U32.AND P0, PT, R10, -0x3400000, PT ;  /* 0xfcc000000a00780c */ /* 0x000fe20003f06070 */
[----:B------:R-:W-:Y:S01]  /*2b00*/  BSSY.RECONVERGENT B0, `(.L_x_52) ;  /* 0x0000026000007945 */ /* 0x000fe20003800200 */
[----:B------:R-:W-:Y:S01]  /*2b10*/  IMAD.MOV.U32 R13, RZ, RZ, R9 ;  /* 0x000000ffff0d7224 */ /* 0x000fe200078e0009 */
[----:B------:R-:W-:Y:S01]  /*2b20*/  MOV R10, R0 ;  /* 0x00000000000a7202 */ /* 0x000fe20000000f00 */
[----:B------:R-:W-:-:S09]  /*2b30*/  IMAD.MOV.U32 R11, RZ, RZ, R3 ;  /* 0x000000ffff0b7224 */ /* 0x000fd200078e0003 */
[----:B------:R-:W-:Y:S05]  /*2b40*/  @!P0 BRA `(.L_x_53) ;  /* 0x0000000000208947 */ /* 0x000fea0003800000 */
[----:B------:R-:W-:-:S10]  /*2b50*/  DFMA.RM R6, R4, R6, R10 ;  /* 0x000000060406722b */ /* 0x000fd4000000400a */
[----:B------:R-:W-:-:S04]  /*2b60*/  IADD3 R4, P0, PT, R6, 0x1, RZ ;  /* 0x0000000106047810 */ /* 0x000fc80007f1e0ff */
[----:B------:R-:W-:-:S06]  /*2b70*/  IADD3.X R5, PT, PT, RZ, R7, RZ, P0, !PT ;  /* 0x00000007ff057210 */ /* 0x000fcc00007fe4ff */
[----:B------:R-:W-:-:S08]  /*2b80*/  DFMA.RP R12, -R6, R4, R12 ;  /* 0x00000004060c722b */ /* 0x000fd0000000810c */
[----:B------:R-:W-:-:S06]  /*2b90*/  DSETP.GT.AND P0, PT, R12, RZ, PT ;  /* 0x000000ff0c00722a */ /* 0x000fcc0003f04000 */
[----:B------:R-:W-:Y:S02]  /*2ba0*/  FSEL R4, R4, R6, P0 ;  /* 0x0000000604047208 */ /* 0x000fe40000000000 */
[----:B------:R-:W-:Y:S01]  /*2bb0*/  FSEL R5, R5, R7, P0 ;  /* 0x0000000705057208 */ /* 0x000fe20000000000 */
[----:B------:R-:W-:Y:S06]  /*2bc0*/  BRA `(.L_x_54) ;  /* 0x0000000000647947 */ /* 0x000fec0003800000 */
.L_x_53:
[----:B------:R-:W-:-:S14]  /*2bd0*/  DSETP.NE.AND P0, PT, R12, RZ, PT ;  /* 0x000000ff0c00722a */ /* 0x000fdc0003f05000 */
[----:B------:R-:W-:Y:S05]  /*2be0*/  @!P0 BRA `(.L_x_55) ;  /* 0x0000000000588947 */ /* 0x000fea0003800000 */
[----:B------:R-:W-:-:S13]  /*2bf0*/  ISETP.GE.AND P0, PT, R13, RZ, PT ;  /* 0x000000ff0d00720c */ /* 0x000fda0003f06270 */
[----:B------:R-:W-:Y:S01]  /*2c00*/  @!P0 IMAD.MOV.U32 R4, RZ, RZ, 0x0 ;  /* 0x00000000ff048424 */ /* 0x000fe200078e00ff */
[----:B------:R-:W-:Y:S01]  /*2c10*/  @!P0 MOV R5, 0xfff80000 ;  /* 0xfff8000000058802 */ /* 0x000fe20000000f00 */
[----:B------:R-:W-:Y:S06]  /*2c20*/  @!P0 BRA `(.L_x_54) ;  /* 0x00000000004c8947 */ /* 0x000fec0003800000 */
[----:B------:R-:W-:-:S13]  /*2c30*/  ISETP.GT.AND P0, PT, R13, 0x7fefffff, PT ;  /* 0x7fefffff0d00780c */ /* 0x000fda0003f04270 */
[----:B------:R-:W-:Y:S05]  /*2c40*/  @P0 BRA `(.L_x_55) ;  /* 0x0000000000400947 */ /* 0x000fea0003800000 */
[----:B------:R-:W-:Y:S01]  /*2c50*/  DMUL R12, R12, 8.11296384146066816958e+31 ;  /* 0x469000000c0c7828 */ /* 0x000fe20000000000 */
[----:B------:R-:W-:Y:S01]  /*2c60*/  IMAD.MOV.U32 R10, RZ, RZ, RZ ;  /* 0x000000ffff0a7224 */ /* 0x000fe200078e00ff */
[----:B------:R-:W-:Y:S01]  /*2c70*/  MOV R4, 0x0 ;  /* 0x0000000000047802 */ /* 0x000fe20000000f00 */
[----:B------:R-:W-:-:S03]  /*2c80*/  IMAD.MOV.U32 R5, RZ, RZ, 0x3fd80000 ;  /* 0x3fd80000ff057424 */ /* 0x000fc600078e00ff */
[----:B------:R-:W0:Y:S02]  /*2c90*/  MUFU.RSQ64H R11, R13 ;  /* 0x0000000d000b7308 */ /* 0x000e240000001c00 */
[----:B0-----:R-:W-:-:S08]  /*2ca0*/  DMUL R6, R10, R10 ;  /* 0x0000000a0a067228 */ /* 0x001fd00000000000 */
[----:B------:R-:W-:-:S08]  /*2cb0*/  DFMA R6, R12, -R6, 1 ;  /* 0x3ff000000c06742b */ /* 0x000fd00000000806 */
[----:B------:R-:W-:Y:S02]  /*2cc0*/  DFMA R4, R6, R4, 0.5 ;  /* 0x3fe000000604742b */ /* 0x000fe40000000004 */
[----:B------:R-:W-:-:S08]  /*2cd0*/  DMUL R6, R10, R6 ;  /* 0x000000060a067228 */ /* 0x000fd00000000000 */
[----:B------:R-:W-:-:S08]  /*2ce0*/  DFMA R6, R4, R6, R10 ;  /* 0x000000060406722b */ /* 0x000fd0000000000a */
[----:B------:R-:W-:Y:S02]  /*2cf0*/  DMUL R4, R12, R6 ;  /* 0x000000060c047228 */ /* 0x000fe40000000000 */
[----:B------:R-:W-:-:S06]  /*2d00*/  IADD3 R7, PT, PT, R7, -0x100000, RZ ;  /* 0xfff0000007077810 */ /* 0x000fcc0007ffe0ff */
[----:B------:R-:W-:-:S08]  /*2d10*/  DFMA R10, R4, -R4, R12 ;  /* 0x80000004040a722b */ /* 0x000fd0000000000c */
[----:B------:R-:W-:-:S10]  /*2d20*/  DFMA R4, R6, R10, R4 ;  /* 0x0000000a0604722b */ /* 0x000fd40000000004 */
[----:B------:R-:W-:Y:S01]  /*2d30*/  VIADD R5, R5, 0xfcb00000 ;  /* 0xfcb0000005057836 */ /* 0x000fe20000000000 */
[----:B------:R-:W-:Y:S06]  /*2d40*/  BRA `(.L_x_54) ;  /* 0x0000000000047947 */ /* 0x000fec0003800000 */
.L_x_55:
[----:B------:R-:W-:-:S11]  /*2d50*/  DADD R4, R12, R12 ;  /* 0x000000000c047229 */ /* 0x000fd6000000000c */
.L_x_54:
[----:B------:R-:W-:Y:S05]  /*2d60*/  BSYNC.RECONVERGENT B0 ;  /* 0x0000000000007941 */ /* 0x000fea0003800200 */
.L_x_52:
[----:B------:R-:W-:Y:S01]  /*2d70*/  HFMA2 R9, -RZ, RZ, 0, 0 ;  /* 0x00000000ff097431 */ /* 0x000fe200000001ff */
[----:B------:R-:W-:Y:S01]  /*2d80*/  MOV R0, R4 ;  /* 0x0000000400007202 */ /* 0x000fe20000000f00 */
[----:B------:R-:W-:Y:S02]  /*2d90*/  IMAD.MOV.U32 R3, RZ, RZ, R5 ;  /* 0x000000ffff037224 */ /* 0x000fe400078e0005 */
[----:B------:R-:W-:Y:S05]  /*2da0*/  RET.REL.NODEC R8 `(_Z3FFTPsjj) ;  /* 0xffffffd008947950 */ /* 0x000fea0003c3ffff */
.L_x_56:
[----:B------:R-:W-:-:S00]  /*2db0*/  BRA `(.L_x_56) ;  /* 0xfffffffc00fc7947 */ /* 0x000fc0000383ffff */
[----:B------:R-:W-:-:S00]  /*2dc0*/  NOP ;  /* 0x0000000000007918 */ /* 0x000fc00000000000 */
        /* <DEDUP_REMOVED lines=11> */
.L_x_57:


//--------------------- .nv.global.init           --------------------------
	.section	.nv.global.init,"aw",@progbits
.nv.global.init:
	.type		$str,@object
	.size		$str,(.L_0 - $str)
$str:
        /*0000*/ 	.byte	0x25, 0x6c, 0x66, 0x0a, 0x00
.L_0:


//--------------------- .nv.shared.reserved.0     --------------------------
	.section	.nv.shared.reserved.0,"aw",@nobits
	.weak		__nv_reservedSMEM_offset_0_alias
	.size		__nv_reservedSMEM_offset_0_alias, 0, 64
	.other		__nv_reservedSMEM_offset_0_alias,@"STO_CUDA_RESERVED_SHARED STV_DEFAULT"
__nv_reservedSMEM_offset_0_alias:
	.zero		0
	.zero		64


//--------------------- .nv.constant0._Z3FFTPsjj  --------------------------
	.section	.nv.constant0._Z3FFTPsjj,"a",@progbits
	.sectionflags	@""
	.align	4
.nv.constant0._Z3FFTPsjj:
	.zero		912


//--------------------- SYMBOLS --------------------------

	.type		.nv.reservedSmem.offset0,@object
	.size		.nv.reservedSmem.offset0,0x4
	.type		vprintf,@function
